//
// Generated by NVIDIA NVVM Compiler
//
// Compiler Build ID: CL-36424714
// Cuda compilation tools, release 13.0, V13.0.88
// Based on NVVM 20.0.0
//

.version 9.0
.target sm_100
.address_size 64

	// .globl	_Z17tiled_convolutionPfS_
.const .align 4 .b8 d_F[100];
// _ZZ17tiled_convolutionPfS_E10input_tile has been demoted

.visible .entry _Z17tiled_convolutionPfS_(
	.param .u64 .ptr .align 1 _Z17tiled_convolutionPfS__param_0,
	.param .u64 .ptr .align 1 _Z17tiled_convolutionPfS__param_1
)
{
	.reg .pred 	%p<5>;
	.reg .b32 	%r<24>;
	.reg .b32 	%f<77>;
	.reg .b64 	%rd<9>;
	// demoted variable
	.shared .align 4 .b8 _ZZ17tiled_convolutionPfS_E10input_tile[1024];
	ld.param.u64 	%rd1, [_Z17tiled_convolutionPfS__param_0];
	ld.param.u64 	%rd2, [_Z17tiled_convolutionPfS__param_1];
	mov.u32 	%r7, %ctaid.x;
	mov.u32 	%r1, %tid.x;
	mad.lo.s32 	%r8, %r7, 12, %r1;
	add.s32 	%r2, %r8, -2;
	mov.u32 	%r9, %ctaid.y;
	mov.u32 	%r3, %tid.y;
	mad.lo.s32 	%r10, %r9, 12, %r3;
	add.s32 	%r4, %r10, -2;
	or.b32  	%r5, %r4, %r2;
	setp.gt.u32 	%p1, %r5, 2047;
	shl.b32 	%r11, %r3, 6;
	mov.u32 	%r12, _ZZ17tiled_convolutionPfS_E10input_tile;
	add.s32 	%r13, %r12, %r11;
	shl.b32 	%r14, %r1, 2;
	add.s32 	%r6, %r13, %r14;
	@%p1 bra 	$L__BB0_2;
	cvta.to.global.u64 	%rd3, %rd1;
	shl.b32 	%r15, %r4, 11;
	add.s32 	%r16, %r15, %r2;
	mul.wide.u32 	%rd4, %r16, 4;
	add.s64 	%rd5, %rd3, %rd4;
	ld.global.f32 	%f1, [%rd5];
	st.shared.f32 	[%r6], %f1;
	bra.uni 	$L__BB0_3;
$L__BB0_2:
	mov.b32 	%r17, 0;
	st.shared.u32 	[%r6], %r17;
$L__BB0_3:
	setp.gt.u32 	%p2, %r5, 2047;
	bar.sync 	0;
	add.s32 	%r18, %r1, -14;
	add.s32 	%r20, %r3, -14;
	min.u32 	%r21, %r18, %r20;
	setp.lt.u32 	%p3, %r21, -12;
	or.pred  	%p4, %p3, %p2;
	@%p4 bra 	$L__BB0_5;
	ld.const.f32 	%f2, [d_F];
	ld.shared.f32 	%f3, [%r6+-136];
	fma.rn.f32 	%f4, %f2, %f3, 0f00000000;
	ld.const.f32 	%f5, [d_F+4];
	ld.shared.f32 	%f6, [%r6+-132];
	fma.rn.f32 	%f7, %f5, %f6, %f4;
	ld.const.f32 	%f8, [d_F+8];
	ld.shared.f32 	%f9, [%r6+-128];
	fma.rn.f32 	%f10, %f8, %f9, %f7;
	ld.const.f32 	%f11, [d_F+12];
	ld.shared.f32 	%f12, [%r6+-124];
	fma.rn.f32 	%f13, %f11, %f12, %f10;
	ld.const.f32 	%f14, [d_F+16];
	ld.shared.f32 	%f15, [%r6+-120];
	fma.rn.f32 	%f16, %f14, %f15, %f13;
	ld.const.f32 	%f17, [d_F+20];
	ld.shared.f32 	%f18, [%r6+-72];
	fma.rn.f32 	%f19, %f17, %f18, %f16;
	ld.const.f32 	%f20, [d_F+24];
	ld.shared.f32 	%f21, [%r6+-68];
	fma.rn.f32 	%f22, %f20, %f21, %f19;
	ld.const.f32 	%f23, [d_F+28];
	ld.shared.f32 	%f24, [%r6+-64];
	fma.rn.f32 	%f25, %f23, %f24, %f22;
	ld.const.f32 	%f26, [d_F+32];
	ld.shared.f32 	%f27, [%r6+-60];
	fma.rn.f32 	%f28, %f26, %f27, %f25;
	ld.const.f32 	%f29, [d_F+36];
	ld.shared.f32 	%f30, [%r6+-56];
	fma.rn.f32 	%f31, %f29, %f30, %f28;
	ld.const.f32 	%f32, [d_F+40];
	ld.shared.f32 	%f33, [%r6+-8];
	fma.rn.f32 	%f34, %f32, %f33, %f31;
	ld.const.f32 	%f35, [d_F+44];
	ld.shared.f32 	%f36, [%r6+-4];
	fma.rn.f32 	%f37, %f35, %f36, %f34;
	ld.const.f32 	%f38, [d_F+48];
	ld.shared.f32 	%f39, [%r6];
	fma.rn.f32 	%f40, %f38, %f39, %f37;
	ld.const.f32 	%f41, [d_F+52];
	ld.shared.f32 	%f42, [%r6+4];
	fma.rn.f32 	%f43, %f41, %f42, %f40;
	ld.const.f32 	%f44, [d_F+56];
	ld.shared.f32 	%f45, [%r6+8];
	fma.rn.f32 	%f46, %f44, %f45, %f43;
	ld.const.f32 	%f47, [d_F+60];
	ld.shared.f32 	%f48, [%r6+56];
	fma.rn.f32 	%f49, %f47, %f48, %f46;
	ld.const.f32 	%f50, [d_F+64];
	ld.shared.f32 	%f51, [%r6+60];
	fma.rn.f32 	%f52, %f50, %f51, %f49;
	ld.const.f32 	%f53, [d_F+68];
	ld.shared.f32 	%f54, [%r6+64];
	fma.rn.f32 	%f55, %f53, %f54, %f52;
	ld.const.f32 	%f56, [d_F+72];
	ld.shared.f32 	%f57, [%r6+68];
	fma.rn.f32 	%f58, %f56, %f57, %f55;
	ld.const.f32 	%f59, [d_F+76];
	ld.shared.f32 	%f60, [%r6+72];
	fma.rn.f32 	%f61, %f59, %f60, %f58;
	ld.const.f32 	%f62, [d_F+80];
	ld.shared.f32 	%f63, [%r6+120];
	fma.rn.f32 	%f64, %f62, %f63, %f61;
	ld.const.f32 	%f65, [d_F+84];
	ld.shared.f32 	%f66, [%r6+124];
	fma.rn.f32 	%f67, %f65, %f66, %f64;
	ld.const.f32 	%f68, [d_F+88];
	ld.shared.f32 	%f69, [%r6+128];
	fma.rn.f32 	%f70, %f68, %f69, %f67;
	ld.const.f32 	%f71, [d_F+92];
	ld.shared.f32 	%f72, [%r6+132];
	fma.rn.f32 	%f73, %f71, %f72, %f70;
	ld.const.f32 	%f74, [d_F+96];
	ld.shared.f32 	%f75, [%r6+136];
	fma.rn.f32 	%f76, %f74, %f75, %f73;
	shl.b32 	%r22, %r4, 11;
	add.s32 	%r23, %r22, %r2;
	cvta.to.global.u64 	%rd6, %rd2;
	mul.wide.u32 	%rd7, %r23, 4;
	add.s64 	%rd8, %rd6, %rd7;
	st.global.f32 	[%rd8], %f76;
$L__BB0_5:
	ret;

}


// ===== COMPILED SASS (sm_100) =====

	.target	sm_100

	.elftype	@"ET_EXEC"


//--------------------- .note.nv.tkinfo           --------------------------
	.section	.note.nv.tkinfo,"",@"SHT_NOTE"
	.sectionflags	@"SHF_NOTE_NV_TKINFO"
	.tkinfo
        /*0018*/ 	.word	0x00000002
        /*0030*/ 	.string	""
        /*0030*/ 	.string	"ptxas"
        /*0030*/ 	.string	"Cuda compilation tools, release 13.0, V13.0.88"
        /*0030*/ 	.string	"Build cuda_13.0.r13.0/compiler.36424714_0"
        /*0030*/ 	.string	"-arch sm_100 -m 64 "



//--------------------- .note.nv.cuinfo           --------------------------
	.section	.note.nv.cuinfo,"",@"SHT_NOTE"
	.sectionflags	@"SHF_NOTE_NV_CUINFO"
        /*0018*/ 	.short	0x0002
        /*001a*/ 	.short	0x0064
        /*001c*/ 	.short	0x0082
	.zero		2


//--------------------- .nv.info                  --------------------------
	.section	.nv.info,"",@"SHT_CUDA_INFO"
	.align	4


	//----- nvinfo : EIATTR_REGCOUNT
	.align		4
        /*0000*/ 	.byte	0x04, 0x2f
        /*0002*/ 	.short	(.L_2 - .L_1)
	.align		4
.L_1:
        /*0004*/ 	.word	index@(_Z17tiled_convolutionPfS_)
        /*0008*/ 	.word	0x00000018


	//----- nvinfo : EIATTR_FRAME_SIZE
	.align		4
.L_2:
        /*000c*/ 	.byte	0x04, 0x11
        /*000e*/ 	.short	(.L_4 - .L_3)
	.align		4
.L_3:
        /*0010*/ 	.word	index@(_Z17tiled_convolutionPfS_)
        /*0014*/ 	.word	0x00000000


	//----- nvinfo : EIATTR_MIN_STACK_SIZE
	.align		4
.L_4:
        /*0018*/ 	.byte	0x04, 0x12
        /*001a*/ 	.short	(.L_6 - .L_5)
	.align		4
.L_5:
        /*001c*/ 	.word	index@(_Z17tiled_convolutionPfS_)
        /*0020*/ 	.word	0x00000000
.L_6:


//--------------------- .nv.compat                --------------------------
	.section	.nv.compat,"",@"SHT_CUDA_COMPAT_INFO"
	.align	4
        /*0000*/ 	.byte	0x02, 0x09, 0x00, 0x00, 0x02, 0x02, 0x01, 0x00, 0x02, 0x05, 0x05, 0x00, 0x03, 0x07, 0x01, 0x01
        /*0010*/ 	.byte	0x02, 0x03, 0x00, 0x00, 0x02, 0x06, 0x01, 0x00, 0x04, 0x0b, 0x08, 0x00, 0x09, 0x00, 0x00, 0x00
        /*0020*/ 	.byte	0x00, 0x00, 0x00, 0x00


//--------------------- .nv.info._Z17tiled_convolutionPfS_ --------------------------
	.section	.nv.info._Z17tiled_convolutionPfS_,"",@"SHT_CUDA_INFO"
	.sectionflags	@""
	.align	4


	//----- nvinfo : EIATTR_CUDA_API_VERSION
	.align		4
        /*0000*/ 	.byte	0x04, 0x37
        /*0002*/ 	.short	(.L_8 - .L_7)
.L_7:
        /*0004*/ 	.word	0x00000082


	//----- nvinfo : EIATTR_KPARAM_INFO
	.align		4
.L_8:
        /*0008*/ 	.byte	0x04, 0x17
        /*000a*/ 	.short	(.L_10 - .L_9)
.L_9:
        /*000c*/ 	.word	0x00000000
        /*0010*/ 	.short	0x0001
        /*0012*/ 	.short	0x0008
        /*0014*/ 	.byte	0x00, 0xf5, 0x21, 0x00


	//----- nvinfo : EIATTR_KPARAM_INFO
	.align		4
.L_10:
        /*0018*/ 	.byte	0x04, 0x17
        /*001a*/ 	.short	(.L_12 - .L_11)
.L_11:
        /*001c*/ 	.word	0x00000000
        /*0020*/ 	.short	0x0000
        /*0022*/ 	.short	0x0000
        /*0024*/ 	.byte	0x00, 0xf5, 0x21, 0x00


	//----- nvinfo : EIATTR_SPARSE_MMA_MASK
	.align		4
.L_12:
        /*0028*/ 	.byte	0x03, 0x50
        /*002a*/ 	.short	0x0000


	//----- nvinfo : EIATTR_MAXREG_COUNT
	.align		4
        /*002c*/ 	.byte	0x03, 0x1b
        /*002e*/ 	.short	0x00ff


	//----- nvinfo : EIATTR_NUM_BARRIERS
	.align		4
        /*0030*/ 	.byte	0x02, 0x4c
        /*0032*/ 	.byte	0x01
	.zero		1


	//----- nvinfo : EIATTR_MERCURY_ISA_VERSION
	.align		4
        /*0034*/ 	.byte	0x03, 0x5f
        /*0036*/ 	.short	0x0101


	//----- nvinfo : EIATTR_VRC_CTA_INIT_COUNT
	.align		4
        /*0038*/ 	.byte	0x02, 0x4a
	.zero		1
	.zero		1


	//----- nvinfo : EIATTR_EXIT_INSTR_OFFSETS
	.align		4
        /*003c*/ 	.byte	0x04, 0x1c
        /*003e*/ 	.short	(.L_14 - .L_13)


	//   ....[0]....
.L_13:
        /*0040*/ 	.word	0x000001b0


	//   ....[1]....
        /*0044*/ 	.word	0x00000590


	//----- nvinfo : EIATTR_CBANK_PARAM_SIZE
	.align		4
.L_14:
        /*0048*/ 	.byte	0x03, 0x19
        /*004a*/ 	.short	0x0010


	//----- nvinfo : EIATTR_PARAM_CBANK
	.align		4
        /*004c*/ 	.byte	0x04, 0x0a
        /*004e*/ 	.short	(.L_16 - .L_15)
	.align		4
.L_15:
        /*0050*/ 	.word	index@(.nv.constant0._Z17tiled_convolutionPfS_)
        /*0054*/ 	.short	0x0380
        /*0056*/ 	.short	0x0010


	//----- nvinfo : EIATTR_SW_WAR
	.align		4
.L_16:
        /*0058*/ 	.byte	0x04, 0x36
        /*005a*/ 	.short	(.L_18 - .L_17)
.L_17:
        /*005c*/ 	.word	0x00000008
.L_18:


//--------------------- .nv.callgraph             --------------------------
	.section	.nv.callgraph,"",@"SHT_CUDA_CALLGRAPH"
	.align	4
	.sectionentsize	8
	.align		4
        /*0000*/ 	.word	0x00000000
	.align		4
        /*0004*/ 	.word	0xffffffff
	.align		4
        /*0008*/ 	.word	0x00000000
	.align		4
        /*000c*/ 	.word	0xfffffffe
	.align		4
        /*0010*/ 	.word	0x00000000
	.align		4
        /*0014*/ 	.word	0xfffffffd
	.align		4
        /*0018*/ 	.word	0x00000000
	.align		4
        /*001c*/ 	.word	0xfffffffc


//--------------------- .nv.constant3             --------------------------
	.section	.nv.constant3,"a",@progbits
	.align	4
.nv.constant3:
	.type		d_F,@object
	.size		d_F,(.L_0 - d_F)
d_F:
	.zero		100
.L_0:


//--------------------- .text._Z17tiled_convolutionPfS_ --------------------------
	.section	.text._Z17tiled_convolutionPfS_,"ax",@progbits
	.align	128
        .global         _Z17tiled_convolutionPfS_
        .type           _Z17tiled_convolutionPfS_,@function
        .size           _Z17tiled_convolutionPfS_,(.L_x_1 - _Z17tiled_convolutionPfS_)
        .other          _Z17tiled_convolutionPfS_,@"STO_CUDA_ENTRY STV_DEFAULT"
_Z17tiled_convolutionPfS_:
.text._Z17tiled_convolutionPfS_:
[----:B------:R-:W-:Y:S01]  /*0000*/  LDC R1, c[0x0][0x37c] ;  /* 0x0000df00ff017b82 */ /* 0x000fe20000000800 */
[----:B------:R-:W0:Y:S01]  /*0010*/  S2R R2, SR_CTAID.X ;  /* 0x0000000000027919 */ /* 0x000e220000002500 */
[----:B------:R-:W1:Y:S01]  /*0020*/  LDCU.64 UR6, c[0x0][0x358] ;  /* 0x00006b00ff0677ac */ /* 0x000e620008000a00 */
[----:B------:R-:W0:Y:S01]  /*0030*/  S2R R9, SR_TID.X ;  /* 0x0000000000097919 */ /* 0x000e220000002100 */
[----:B------:R-:W2:Y:S01]  /*0040*/  S2R R3, SR_CTAID.Y ;  /* 0x0000000000037919 */ /* 0x000ea20000002600 */
[----:B------:R-:W2:Y:S01]  /*0050*/  S2R R4, SR_TID.Y ;  /* 0x0000000000047919 */ /* 0x000ea20000002200 */
[----:B0-----:R-:W-:-:S05]  /*0060*/  IMAD R2, R2, 0xc, R9 ;  /* 0x0000000c02027824 */ /* 0x001fca00078e0209 */
[----:B------:R-:W-:Y:S01]  /*0070*/  IADD3 R2, PT, PT, R2, -0x2, RZ ;  /* 0xfffffffe02027810 */ /* 0x000fe20007ffe0ff */
[----:B--2---:R-:W-:-:S05]  /*0080*/  IMAD R3, R3, 0xc, R4 ;  /* 0x0000000c03037824 */ /* 0x004fca00078e0204 */
[----:B------:R-:W-:-:S04]  /*0090*/  IADD3 R3, PT, PT, R3, -0x2, RZ ;  /* 0xfffffffe03037810 */ /* 0x000fc80007ffe0ff */
[----:B------:R-:W-:-:S04]  /*00a0*/  LOP3.LUT R0, R3, R2, RZ, 0xfc, !PT ;  /* 0x0000000203007212 */ /* 0x000fc800078efcff */
[----:B------:R-:W-:-:S13]  /*00b0*/  ISETP.GT.U32.AND P1, PT, R0, 0x7ff, PT ;  /* 0x000007ff0000780c */ /* 0x000fda0003f24070 */
[----:B------:R-:W0:Y:S01]  /*00c0*/  @!P1 LDC.64 R6, c[0x0][0x380] ;  /* 0x0000e000ff069b82 */ /* 0x000e220000000a00 */
[----:B------:R-:W-:-:S05]  /*00d0*/  @!P1 LEA R5, R3, R2, 0xb ;  /* 0x0000000203059211 */ /* 0x000fca00078e58ff */
[----:B0-----:R-:W-:-:S06]  /*00e0*/  @!P1 IMAD.WIDE.U32 R6, R5, 0x4, R6 ;  /* 0x0000000405069825 */ /* 0x001fcc00078e0006 */
[----:B-1----:R-:W2:Y:S01]  /*00f0*/  @!P1 LDG.E R7, desc[UR6][R6.64] ;  /* 0x0000000606079981 */ /* 0x002ea2000c1e1900 */
[----:B------:R-:W0:Y:S01]  /*0100*/  S2UR UR5, SR_CgaCtaId ;  /* 0x00000000000579c3 */ /* 0x000e220000008800 */
[----:B------:R-:W-:Y:S01]  /*0110*/  UMOV UR4, 0x400 ;  /* 0x0000040000047882 */ /* 0x000fe20000000000 */
[----:B------:R-:W-:-:S04]  /*0120*/  IADD3 R0, PT, PT, R4, -0xe, RZ ;  /* 0xfffffff204007810 */ /* 0x000fc80007ffe0ff */
[----:B------:R-:W-:-:S04]  /*0130*/  VIADDMNMX.U32 R0, R9, 0xfffffff2, R0, PT ;  /* 0xfffffff209007846 */ /* 0x000fc80003800000 */
[----:B------:R-:W-:Y:S01]  /*0140*/  ISETP.LT.U32.OR P0, PT, R0, -0xc, P1 ;  /* 0xfffffff40000780c */ /* 0x000fe20000f01470 */
[----:B0-----:R-:W-:-:S06]  /*0150*/  ULEA UR4, UR5, UR4, 0x18 ;  /* 0x0000000405047291 */ /* 0x001fcc000f8ec0ff */
[----:B------:R-:W-:-:S04]  /*0160*/  LEA R4, R4, UR4, 0x6 ;  /* 0x0000000404047c11 */ /* 0x000fc8000f8e30ff */
[----:B------:R-:W-:-:S05]  /*0170*/  LEA R4, R9, R4, 0x2 ;  /* 0x0000000409047211 */ /* 0x000fca00078e10ff */
[----:B--2---:R0:W-:Y:S04]  /*0180*/  @!P1 STS [R4], R7 ;  /* 0x0000000704009388 */ /* 0x0041e80000000800 */
[----:B------:R0:W-:Y:S01]  /*0190*/  @P1 STS [R4], RZ ;  /* 0x000000ff04001388 */ /* 0x0001e20000000800 */
[----:B------:R-:W-:Y:S06]  /*01a0*/  BAR.SYNC.DEFER_BLOCKING 0x0 ;  /* 0x0000000000007b1d */ /* 0x000fec0000010000 */
[----:B------:R-:W-:Y:S05]  /*01b0*/  @P0 EXIT ;  /* 0x000000000000094d */ /* 0x000fea0003800000 */
[----:B------:R-:W1:Y:S01]  /*01c0*/  LDS R0, [R4+-0x88] ;  /* 0xffff780004007984 */ /* 0x000e620000000800 */
[----:B------:R-:W1:Y:S01]  /*01d0*/  LDCU.128 UR8, c[0x3][URZ] ;  /* 0x00c00000ff0877ac */ /* 0x000e620008000c00 */
[----:B------:R-:W-:Y:S02]  /*01e0*/  LEA R3, R3, R2, 0xb ;  /* 0x0000000203037211 */ /* 0x000fe400078e58ff */
[----:B0-----:R-:W0:Y:S01]  /*01f0*/  LDS R7, [R4+-0x84] ;  /* 0xffff7c0004077984 */ /* 0x001e220000000800 */
[----:B------:R-:W2:Y:S03]  /*0200*/  LDCU.128 UR12, c[0x3][0x10] ;  /* 0x00c00200ff0c77ac */ /* 0x000ea60008000c00 */
[----:B------:R-:W3:Y:S01]  /*0210*/  LDS R8, [R4+-0x80] ;  /* 0xffff800004087984 */ /* 0x000ee20000000800 */
[----:B------:R-:W4:Y:S03]  /*0220*/  LDCU UR4, c[0x3][0x60] ;  /* 0x00c00c00ff0477ac */ /* 0x000f260008000800 */
[----:B------:R-:W5:Y:S04]  /*0230*/  LDS R9, [R4+-0x7c] ;  /* 0xffff840004097984 */ /* 0x000f680000000800 */
[----:B------:R-:W2:Y:S04]  /*0240*/  LDS R10, [R4+-0x78] ;  /* 0xffff8800040a7984 */ /* 0x000ea80000000800 */
[----:B------:R-:W4:Y:S04]  /*0250*/  LDS R11, [R4+-0x48] ;  /* 0xffffb800040b7984 */ /* 0x000f280000000800 */
[----:B------:R-:W4:Y:S04]  /*0260*/  LDS R12, [R4+-0x44] ;  /* 0xffffbc00040c7984 */ /* 0x000f280000000800 */
[----:B------:R-:W4:Y:S04]  /*0270*/  LDS R14, [R4+-0x40] ;  /* 0xffffc000040e7984 */ /* 0x000f280000000800 */
[----:B------:R-:W4:Y:S04]  /*0280*/  LDS R16, [R4+-0x3c] ;  /* 0xffffc40004107984 */ /* 0x000f280000000800 */
[----:B------:R-:W4:Y:S01]  /*0290*/  LDS R5, [R4+-0x38] ;  /* 0xffffc80004057984 */ /* 0x000f220000000800 */
[----:B-1----:R-:W-:-:S03]  /*02a0*/  FFMA R6, R0, UR8, RZ ;  /* 0x0000000800067c23 */ /* 0x002fc600080000ff */
[----:B------:R-:W-:Y:S01]  /*02b0*/  LDS R13, [R4+0x40] ;  /* 0x00004000040d7984 */ /* 0x000fe20000000800 */
[----:B0-----:R-:W-:-:S03]  /*02c0*/  FFMA R7, R7, UR9, R6 ;  /* 0x0000000907077c23 */ /* 0x001fc60008000006 */
[----:B------:R-:W0:Y:S01]  /*02d0*/  LDS R0, [R4+-0x8] ;  /* 0xfffff80004007984 */ /* 0x000e220000000800 */
[----:B---3--:R-:W-:-:S03]  /*02e0*/  FFMA R8, R8, UR10, R7 ;  /* 0x0000000a08087c23 */ /* 0x008fc60008000007 */
[----:B------:R-:W1:Y:S01]  /*02f0*/  LDS R6, [R4+-0x4] ;  /* 0xfffffc0004067984 */ /* 0x000e620000000800 */
[----:B-----5:R-:W-:-:S03]  /*0300*/  FFMA R9, R9, UR11, R8 ;  /* 0x0000000b09097c23 */ /* 0x020fc60008000008 */
[----:B------:R-:W3:Y:S01]  /*0310*/  LDS R7, [R4] ;  /* 0x0000000004077984 */ /* 0x000ee20000000800 */
[----:B------:R-:W5:Y:S01]  /*0320*/  LDCU.128 UR8, c[0x3][0x20] ;  /* 0x00c00400ff0877ac */ /* 0x000f620008000c00 */
[----:B--2---:R-:W-:Y:S02]  /*0330*/  FFMA R10, R10, UR12, R9 ;  /* 0x0000000c0a0a7c23 */ /* 0x004fe40008000009 */
[----:B------:R-:W2:Y:S02]  /*0340*/  LDS R8, [R4+0x4] ;  /* 0x0000040004087984 */ /* 0x000ea40000000800 */
[----:B----4-:R-:W-:Y:S02]  /*0350*/  FFMA R11, R11, UR13, R10 ;  /* 0x0000000d0b0b7c23 */ /* 0x010fe4000800000a */
[----:B------:R-:W4:Y:S02]  /*0360*/  LDS R9, [R4+0x8] ;  /* 0x0000080004097984 */ /* 0x000f240000000800 */
[----:B------:R-:W-:-:S02]  /*0370*/  FFMA R11, R12, UR14, R11 ;  /* 0x0000000e0c0b7c23 */ /* 0x000fc4000800000b */
[----:B------:R-:W4:Y:S02]  /*0380*/  LDS R10, [R4+0x38] ;  /* 0x00003800040a7984 */ /* 0x000f240000000800 */
[----:B------:R-:W-:Y:S02]  /*0390*/  FFMA R11, R14, UR15, R11 ;  /* 0x0000000f0e0b7c23 */ /* 0x000fe4000800000b */
[----:B------:R-:W4:Y:S01]  /*03a0*/  LDS R12, [R4+0x3c] ;  /* 0x00003c00040c7984 */ /* 0x000f220000000800 */
[----:B------:R-:W3:Y:S01]  /*03b0*/  LDCU.128 UR12, c[0x3][0x30] ;  /* 0x00c00600ff0c77ac */ /* 0x000ee20008000c00 */
[----:B-----5:R-:W-:Y:S02]  /*03c0*/  FFMA R16, R16, UR8, R11 ;  /* 0x0000000810107c23 */ /* 0x020fe4000800000b */
[----:B------:R-:W-:Y:S02]  /*03d0*/  LDS R17, [R4+0x80] ;  /* 0x0000800004117984 */ /* 0x000fe40000000800 */
[----:B------:R-:W-:-:S02]  /*03e0*/  FFMA R15, R5, UR9, R16 ;  /* 0x00000009050f7c23 */ /* 0x000fc40008000010 */
[----:B------:R-:W5:Y:S04]  /*03f0*/  LDS R11, [R4+0x44] ;  /* 0x00004400040b7984 */ /* 0x000f680000000800 */
[----:B------:R-:W5:Y:S01]  /*0400*/  LDS R5, [R4+0x48] ;  /* 0x0000480004057984 */ /* 0x000f620000000800 */
[----:B0-----:R-:W-:-:S03]  /*0410*/  FFMA R15, R0, UR10, R15 ;  /* 0x0000000a000f7c23 */ /* 0x001fc6000800000f */
[----:B------:R-:W-:Y:S01]  /*0420*/  LDS R19, [R4+0x84] ;  /* 0x0000840004137984 */ /* 0x000fe20000000800 */
[----:B-1----:R-:W-:-:S03]  /*0430*/  FFMA R6, R6, UR11, R15 ;  /* 0x0000000b06067c23 */ /* 0x002fc6000800000f */
[----:B------:R-:W0:Y:S01]  /*0440*/  LDS R0, [R4+0x78] ;  /* 0x0000780004007984 */ /* 0x000e220000000800 */
[----:B------:R-:W1:Y:S01]  /*0450*/  LDCU.128 UR8, c[0x3][0x40] ;  /* 0x00c00800ff0877ac */ /* 0x000e620008000c00 */
[----:B---3--:R-:W-:Y:S02]  /*0460*/  FFMA R7, R7, UR12, R6 ;  /* 0x0000000c07077c23 */ /* 0x008fe40008000006 */
[----:B------:R-:W3:Y:S02]  /*0470*/  LDS R15, [R4+0x7c] ;  /* 0x00007c00040f7984 */ /* 0x000ee40000000800 */
[----:B--2---:R-:W-:Y:S02]  /*0480*/  FFMA R8, R8, UR13, R7 ;  /* 0x0000000d08087c23 */ /* 0x004fe40008000007 */
[----:B------:R-:W2:Y:S01]  /*0490*/  LDS R21, [R4+0x88] ;  /* 0x0000880004157984 */ /* 0x000ea20000000800 */
[----:B------:R-:W0:Y:S01]  /*04a0*/  LDC.64 R6, c[0x0][0x388] ;  /* 0x0000e200ff067b82 */ /* 0x000e220000000a00 */
[----:B----4-:R-:W-:-:S04]  /*04b0*/  FFMA R9, R9, UR14, R8 ;  /* 0x0000000e09097c23 */ /* 0x010fc80008000008 */
[----:B------:R-:W-:Y:S01]  /*04c0*/  FFMA R9, R10, UR15, R9 ;  /* 0x0000000f0a097c23 */ /* 0x000fe20008000009 */
[----:B------:R-:W4:Y:S03]  /*04d0*/  LDCU.128 UR12, c[0x3][0x50] ;  /* 0x00c00a00ff0c77ac */ /* 0x000f260008000c00 */
[----:B-1----:R-:W-:-:S04]  /*04e0*/  FFMA R12, R12, UR8, R9 ;  /* 0x000000080c0c7c23 */ /* 0x002fc80008000009 */
[----:B------:R-:W-:-:S04]  /*04f0*/  FFMA R12, R13, UR9, R12 ;  /* 0x000000090d0c7c23 */ /* 0x000fc8000800000c */
[----:B-----5:R-:W-:-:S04]  /*0500*/  FFMA R12, R11, UR10, R12 ;  /* 0x0000000a0b0c7c23 */ /* 0x020fc8000800000c */
[----:B------:R-:W-:Y:S01]  /*0510*/  FFMA R5, R5, UR11, R12 ;  /* 0x0000000b05057c23 */ /* 0x000fe2000800000c */
[----:B0-----:R-:W-:-:S04]  /*0520*/  IMAD.WIDE.U32 R6, R3, 0x4, R6 ;  /* 0x0000000403067825 */ /* 0x001fc800078e0006 */
[----:B----4-:R-:W-:-:S04]  /*0530*/  FFMA R0, R0, UR12, R5 ;  /* 0x0000000c00007c23 */ /* 0x010fc80008000005 */
[----:B---3--:R-:W-:-:S04]  /*0540*/  FFMA R0, R15, UR13, R0 ;  /* 0x0000000d0f007c23 */ /* 0x008fc80008000000 */
[----:B------:R-:W-:-:S04]  /*0550*/  FFMA R0, R17, UR14, R0 ;  /* 0x0000000e11007c23 */ /* 0x000fc80008000000 */
[----:B------:R-:W-:-:S04]  /*0560*/  FFMA R0, R19, UR15, R0 ;  /* 0x0000000f13007c23 */ /* 0x000fc80008000000 */
[----:B--2---:R-:W-:-:S05]  /*0570*/  FFMA R21, R21, UR4, R0 ;  /* 0x0000000415157c23 */ /* 0x004fca0008000000 */
[----:B------:R-:W-:Y:S01]  /*0580*/  STG.E desc[UR6][R6.64], R21 ;  /* 0x0000001506007986 */ /* 0x000fe2000c101906 */
[----:B------:R-:W-:Y:S05]  /*0590*/  EXIT ;  /* 0x000000000000794d */ /* 0x000fea0003800000 */
.L_x_0:
[----:B------:R-:W-:-:S00]  /*05a0*/  BRA `(.L_x_0) ;  /* 0xfffffffc00fc7947 */ /* 0x000fc0000383ffff */
[----:B------:R-:W-:-:S00]  /*05b0*/  NOP ;  /* 0x0000000000007918 */ /* 0x000fc00000000000 */
        /* <DEDUP_REMOVED lines=12> */
.L_x_1:


//--------------------- .nv.shared._Z17tiled_convolutionPfS_ --------------------------
	.section	.nv.shared._Z17tiled_convolutionPfS_,"aw",@nobits
	.sectionflags	@""
	.align	4
.nv.shared._Z17tiled_convolutionPfS_:
	.zero		2048


//--------------------- .nv.shared.reserved.0     --------------------------
	.section	.nv.shared.reserved.0,"aw",@nobits
	.weak		__nv_reservedSMEM_offset_0_alias
	.size		__nv_reservedSMEM_offset_0_alias, 0, 64
	.other		__nv_reservedSMEM_offset_0_alias,@"STO_CUDA_RESERVED_SHARED STV_DEFAULT"
__nv_reservedSMEM_offset_0_alias:
	.zero		0
	.zero		64


//--------------------- .nv.constant0._Z17tiled_convolutionPfS_ --------------------------
	.section	.nv.constant0._Z17tiled_convolutionPfS_,"a",@progbits
	.sectionflags	@""
	.align	4
.nv.constant0._Z17tiled_convolutionPfS_:
	.zero		912


//--------------------- SYMBOLS --------------------------

	.type		.nv.reservedSmem.offset0,@object
	.size		.nv.reservedSmem.offset0,0x4
	.type		.nv.reservedSmem.cap,@object
	.size		.nv.reservedSmem.cap,0x4
